	.headerflags	@"EF_CUDA_TEXMODE_UNIFIED EF_CUDA_64BIT_ADDRESS EF_CUDA_ACCELERATORS EF_CUDA_SM90 EF_CUDA_VIRTUAL_SM(EF_CUDA_SM90)"
	.elftype	@"ET_EXEC"


//--------------------- .nv.info                  --------------------------
	.section	.nv.info,"",@"SHT_CUDA_INFO"
	.align	4


	//----- nvinfo : EIATTR_REGCOUNT
	.align		4
        /*0000*/ 	.byte	0x04, 0x2f
        /*0002*/ 	.short	(.L_1 - .L_0)
	.align		4
.L_0:
        /*0004*/ 	.word	index@(triton_poi_fused_cat_1)
        /*0008*/ 	.word	0x00000012


	//----- nvinfo : EIATTR_MIN_STACK_SIZE
	.align		4
.L_1:
        /*000c*/ 	.byte	0x04, 0x12
        /*000e*/ 	.short	(.L_3 - .L_2)
	.align		4
.L_2:
        /*0010*/ 	.word	index@(triton_poi_fused_cat_1)
        /*0014*/ 	.word	0x00000000


	//----- nvinfo : EIATTR_FRAME_SIZE
	.align		4
.L_3:
        /*0018*/ 	.byte	0x04, 0x11
        /*001a*/ 	.short	(.L_5 - .L_4)
	.align		4
.L_4:
        /*001c*/ 	.word	index@(triton_poi_fused_cat_1)
        /*0020*/ 	.word	0x00000000


	//----- nvinfo : EIATTR_MIN_STACK_SIZE
	.align		4
.L_5:
        /*0024*/ 	.byte	0x04, 0x12
        /*0026*/ 	.short	(.L_7 - .L_6)
	.align		4
.L_6:
        /*0028*/ 	.word	index@(triton_poi_fused_cat_1)
        /*002c*/ 	.word	0x00000000
.L_7:


//--------------------- .nv.info.triton_poi_fused_cat_1 --------------------------
	.section	.nv.info.triton_poi_fused_cat_1,"",@"SHT_CUDA_INFO"
	.sectionflags	@""
	.align	4


	//----- nvinfo : EIATTR_CUDA_API_VERSION
	.align		4
        /*0000*/ 	.byte	0x04, 0x37
        /*0002*/ 	.short	(.L_9 - .L_8)
.L_8:
        /*0004*/ 	.word	0x0000007c


	//----- nvinfo : EIATTR_KPARAM_INFO
	.align		4
.L_9:
        /*0008*/ 	.byte	0x04, 0x17
        /*000a*/ 	.short	(.L_11 - .L_10)
.L_10:
        /*000c*/ 	.word	0x00000000
        /*0010*/ 	.short	0x0003
        /*0012*/ 	.short	0x0018
        /*0014*/ 	.byte	0x00, 0xf0, 0x11, 0x00


	//----- nvinfo : EIATTR_KPARAM_INFO
	.align		4
.L_11:
        /*0018*/ 	.byte	0x04, 0x17
        /*001a*/ 	.short	(.L_13 - .L_12)
.L_12:
        /*001c*/ 	.word	0x00000000
        /*0020*/ 	.short	0x0002
        /*0022*/ 	.short	0x0010
        /*0024*/ 	.byte	0x00, 0xf4, 0x21, 0x00


	//----- nvinfo : EIATTR_KPARAM_INFO
	.align		4
.L_13:
        /*0028*/ 	.byte	0x04, 0x17
        /*002a*/ 	.short	(.L_15 - .L_14)
.L_14:
        /*002c*/ 	.word	0x00000000
        /*0030*/ 	.short	0x0001
        /*0032*/ 	.short	0x0008
        /*0034*/ 	.byte	0x00, 0xf4, 0x21, 0x00


	//----- nvinfo : EIATTR_KPARAM_INFO
	.align		4
.L_15:
        /*0038*/ 	.byte	0x04, 0x17
        /*003a*/ 	.short	(.L_17 - .L_16)
.L_16:
        /*003c*/ 	.word	0x00000000
        /*0040*/ 	.short	0x0000
        /*0042*/ 	.short	0x0000
        /*0044*/ 	.byte	0x00, 0xf4, 0x21, 0x00


	//----- nvinfo : EIATTR_SPARSE_MMA_MASK
	.align		4
.L_17:
        /*0048*/ 	.byte	0x03, 0x50
        /*004a*/ 	.short	0x0000


	//----- nvinfo : EIATTR_MAXREG_COUNT
	.align		4
        /*004c*/ 	.byte	0x03, 0x1b
        /*004e*/ 	.short	0x00ff


	//----- nvinfo : EIATTR_EXIT_INSTR_OFFSETS
	.align		4
        /*0050*/ 	.byte	0x04, 0x1c
        /*0052*/ 	.short	(.L_19 - .L_18)


	//   ....[0]....
.L_18:
        /*0054*/ 	.word	0x000003b0


	//   ....[1]....
        /*0058*/ 	.word	0x000003d0


	//----- nvinfo : EIATTR_REQNTID
	.align		4
.L_19:
        /*005c*/ 	.byte	0x04, 0x10
        /*005e*/ 	.short	(.L_21 - .L_20)
.L_20:
        /*0060*/ 	.word	0x00000080
        /*0064*/ 	.word	0x00000001
        /*0068*/ 	.word	0x00000001


	//----- nvinfo : EIATTR_CBANK_PARAM_SIZE
	.align		4
.L_21:
        /*006c*/ 	.byte	0x03, 0x19
        /*006e*/ 	.short	0x001c


	//----- nvinfo : EIATTR_PARAM_CBANK
	.align		4
        /*0070*/ 	.byte	0x04, 0x0a
        /*0072*/ 	.short	(.L_23 - .L_22)
	.align		4
.L_22:
        /*0074*/ 	.word	index@(.nv.constant0.triton_poi_fused_cat_1)
        /*0078*/ 	.short	0x0210
        /*007a*/ 	.short	0x001c


	//----- nvinfo : EIATTR_SW_WAR
	.align		4
.L_23:
        /*007c*/ 	.byte	0x04, 0x36
        /*007e*/ 	.short	(.L_25 - .L_24)
.L_24:
        /*0080*/ 	.word	0x00000008
.L_25:


//--------------------- .nv.callgraph             --------------------------
	.section	.nv.callgraph,"",@"SHT_CUDA_CALLGRAPH"
	.align	4
	.sectionentsize	8
	.align		4
        /*0000*/ 	.word	0x00000000
	.align		4
        /*0004*/ 	.word	0xffffffff
	.align		4
        /*0008*/ 	.word	0x00000000
	.align		4
        /*000c*/ 	.word	0xfffffffe
	.align		4
        /*0010*/ 	.word	0x00000000
	.align		4
        /*0014*/ 	.word	0xfffffffd
	.align		4
        /*0018*/ 	.word	0x00000000
	.align		4
        /*001c*/ 	.word	0xfffffffc


//--------------------- .text.triton_poi_fused_cat_1 --------------------------
	.section	.text.triton_poi_fused_cat_1,"ax",@progbits
	.align	128
        .global         triton_poi_fused_cat_1
        .type           triton_poi_fused_cat_1,@function
        .size           triton_poi_fused_cat_1,(.L_x_1 - triton_poi_fused_cat_1)
        .other          triton_poi_fused_cat_1,@"STO_CUDA_ENTRY STV_DEFAULT"
triton_poi_fused_cat_1:
.text.triton_poi_fused_cat_1:
[----:B------:R-:W0:Y:S02]  /*0000*/  LDC R1, c[0x0][0x28] ;  /* 0x00000a00ff017b82 */ /* 0x000e240000000800 */
[----:B------:R-:W1:Y:S01]  /*0010*/  S2R R0, SR_TID.X ;  /* 0x0000000000007919 */ /* 0x000e620000002100 */
[----:B------:R-:W-:Y:S01]  /*0020*/  ULDC.64 UR4, c[0x0][0x208] ;  /* 0x0000820000047ab9 */ /* 0x000fe20000000a00 */
[----:B------:R-:W2:Y:S01]  /*0030*/  S2R R5, SR_CTAID.X ;  /* 0x0000000000057919 */ /* 0x000ea20000002500 */
[----:B-1----:R-:W-:Y:S01]  /*0040*/  IMAD.SHL.U32 R0, R0, 0x2, RZ ;  /* 0x0000000200007824 */ /* 0x002fe200078e00ff */
[----:B--2---:R-:W-:-:S04]  /*0050*/  SHF.R.S32.HI R3, RZ, 0x17, R5 ;  /* 0x00000017ff037819 */ /* 0x004fc80000011405 */
[----:B------:R-:W-:Y:S02]  /*0060*/  LOP3.LUT R0, R0, 0xfe, RZ, 0xc0, !PT ;  /* 0x000000fe00007812 */ /* 0x000fe400078ec0ff */
[----:B------:R-:W-:-:S03]  /*0070*/  SGXT R3, R3, 0x1 ;  /* 0x000000010303781a */ /* 0x000fc60000000200 */
[----:B------:R-:W-:-:S05]  /*0080*/  IMAD R0, R5, 0x100, R0 ;  /* 0x0000010005007824 */ /* 0x000fca00078e0200 */
[CC--:B------:R-:W-:Y:S02]  /*0090*/  LEA.HI R4, R3.reuse, R0.reuse, RZ, 0x2 ;  /* 0x0000000003047211 */ /* 0x0c0fe400078f10ff */
[----:B------:R-:W-:Y:S02]  /*00a0*/  LEA.HI R3, R3, R0, RZ, 0x4 ;  /* 0x0000000003037211 */ /* 0x000fe400078f20ff */
[----:B------:R-:W-:Y:S02]  /*00b0*/  SHF.R.S32.HI R5, RZ, 0x2, R4 ;  /* 0x00000002ff057819 */ /* 0x000fe40000011404 */
[----:B------:R-:W-:Y:S02]  /*00c0*/  LOP3.LUT R7, R4, 0xfffffffc, RZ, 0xc0, !PT ;  /* 0xfffffffc04077812 */ /* 0x000fe400078ec0ff */
[----:B------:R-:W-:Y:S02]  /*00d0*/  LEA.HI R6, R5, R5, RZ, 0x2 ;  /* 0x0000000505067211 */ /* 0x000fe400078f10ff */
[----:B------:R-:W-:Y:S01]  /*00e0*/  SHF.R.S32.HI R3, RZ, 0x4, R3 ;  /* 0x00000004ff037819 */ /* 0x000fe20000011403 */
[----:B------:R-:W-:Y:S01]  /*00f0*/  IMAD.IADD R10, R0, 0x1, -R7 ;  /* 0x00000001000a7824 */ /* 0x000fe200078e0a07 */
[----:B------:R-:W-:-:S02]  /*0100*/  LOP3.LUT R6, R6, 0xfffffffc, RZ, 0xc0, !PT ;  /* 0xfffffffc06067812 */ /* 0x000fc400078ec0ff */
[----:B------:R-:W-:Y:S02]  /*0110*/  LEA.HI R2, R3, R3, RZ, 0x2 ;  /* 0x0000000303027211 */ /* 0x000fe400078f10ff */
[----:B------:R-:W-:Y:S01]  /*0120*/  ISETP.GT.AND P0, PT, R10, -0x3, PT ;  /* 0xfffffffd0a00780c */ /* 0x000fe20003f04270 */
[----:B------:R-:W-:Y:S01]  /*0130*/  IMAD.IADD R8, R5, 0x1, -R6 ;  /* 0x0000000105087824 */ /* 0x000fe200078e0a06 */
[----:B------:R-:W-:Y:S01]  /*0140*/  LOP3.LUT R2, R2, 0xfffffffc, RZ, 0xc0, !PT ;  /* 0xfffffffc02027812 */ /* 0x000fe200078ec0ff */
[----:B------:R-:W1:Y:S01]  /*0150*/  LDC.64 R4, c[0x0][0x210] ;  /* 0x00008400ff047b82 */ /* 0x000e620000000a00 */
[----:B------:R-:W-:Y:S02]  /*0160*/  SEL R9, RZ, 0x1, !P0 ;  /* 0x00000001ff097807 */ /* 0x000fe40004000000 */
[----:B------:R-:W-:Y:S01]  /*0170*/  ISETP.GT.AND P1, PT, R8, -0x3, PT ;  /* 0xfffffffd0800780c */ /* 0x000fe20003f24270 */
[----:B------:R-:W-:Y:S01]  /*0180*/  IMAD.IADD R6, R3, 0x1, -R2 ;  /* 0x0000000103067824 */ /* 0x000fe200078e0a02 */
[----:B------:R-:W-:-:S02]  /*0190*/  SHF.R.S32.HI R7, RZ, 0x1f, R0 ;  /* 0x0000001fff077819 */ /* 0x000fc40000011400 */
[----:B------:R-:W-:Y:S01]  /*01a0*/  SEL R12, RZ, 0x1fffe, !P1 ;  /* 0x0001fffeff0c7807 */ /* 0x000fe20004800000 */
[----:B------:R-:W2:Y:S01]  /*01b0*/  LDC.64 R2, c[0x0][0x218] ;  /* 0x00008600ff027b82 */ /* 0x000ea20000000a00 */
[----:B------:R-:W-:Y:S02]  /*01c0*/  ISETP.GE.AND P0, PT, R0, 0x100, PT ;  /* 0x000001000000780c */ /* 0x000fe40003f06270 */
[----:B------:R-:W-:Y:S01]  /*01d0*/  ISETP.GT.AND P1, PT, R6, 0x2, PT ;  /* 0x000000020600780c */ /* 0x000fe20003f24270 */
[----:B------:R-:W-:Y:S01]  /*01e0*/  IMAD.IADD R12, R9, 0x1, R12 ;  /* 0x00000001090c7824 */ /* 0x000fe200078e020c */
[----:B------:R-:W-:Y:S02]  /*01f0*/  LEA.HI R7, R7, R0, RZ, 0x6 ;  /* 0x0000000007077211 */ /* 0x000fe400078f30ff */
[----:B------:R-:W-:Y:S02]  /*0200*/  SEL R13, RZ, 0x7fff8, P0 ;  /* 0x0007fff8ff0d7807 */ /* 0x000fe40000000000 */
[----:B------:R-:W-:-:S02]  /*0210*/  SEL R11, RZ, 0x4, !P1 ;  /* 0x00000004ff0b7807 */ /* 0x000fc40004800000 */
[----:B------:R-:W-:Y:S02]  /*0220*/  LOP3.LUT R12, R12, 0x3, RZ, 0xc0, !PT ;  /* 0x000000030c0c7812 */ /* 0x000fe400078ec0ff */
[----:B------:R-:W-:Y:S02]  /*0230*/  LOP3.LUT R9, R7, 0xffffffc0, RZ, 0xc0, !PT ;  /* 0xffffffc007097812 */ /* 0x000fe400078ec0ff */
[----:B------:R-:W-:Y:S02]  /*0240*/  IADD3 R11, R12, R13, R11 ;  /* 0x0000000d0c0b7210 */ /* 0x000fe40007ffe00b */
[----:B------:R-:W-:Y:S01]  /*0250*/  ISETP.GE.AND P2, PT, R6, 0x3, PT ;  /* 0x000000030600780c */ /* 0x000fe20003f46270 */
[----:B------:R-:W-:Y:S01]  /*0260*/  IMAD.IADD R15, R9, 0x1, R10 ;  /* 0x00000001090f7824 */ /* 0x000fe200078e020a */
[----:B------:R-:W-:Y:S01]  /*0270*/  LOP3.LUT R11, R11, 0xf, RZ, 0xc0, !PT ;  /* 0x0000000f0b0b7812 */ /* 0x000fe200078ec0ff */
[----:B------:R-:W-:Y:S01]  /*0280*/  IMAD.IADD R6, R0, 0x1, -R9 ;  /* 0x0000000100067824 */ /* 0x000fe200078e0a09 */
[----:B------:R-:W-:Y:S01]  /*0290*/  SHF.R.S32.HI R7, RZ, 0x6, R7 ;  /* 0x00000006ff077819 */ /* 0x000fe20000011407 */
[----:B------:R-:W-:Y:S01]  /*02a0*/  IMAD R15, R8, 0x8, R15 ;  /* 0x00000008080f7824 */ /* 0x000fe200078e020f */
[----:B------:R-:W-:-:S02]  /*02b0*/  ISETP.LT.AND P1, PT, R0, 0x100, !P2 ;  /* 0x000001000000780c */ /* 0x000fc40005721270 */
[----:B------:R-:W-:Y:S02]  /*02c0*/  CS2R R8, SRZ ;  /* 0x0000000000087805 */ /* 0x000fe4000001ff00 */
[----:B------:R-:W-:Y:S01]  /*02d0*/  ISETP.NE.AND P3, PT, R11, 0xf, PT ;  /* 0x0000000f0b00780c */ /* 0x000fe20003f65270 */
[----:B------:R-:W-:Y:S01]  /*02e0*/  IMAD R7, R7, 0x30, R6 ;  /* 0x0000003007077824 */ /* 0x000fe200078e0206 */
[----:B------:R-:W-:Y:S01]  /*02f0*/  CS2R R10, SRZ ;  /* 0x00000000000a7805 */ /* 0x000fe2000001ff00 */
[----:B------:R-:W-:Y:S02]  /*0300*/  VIADD R15, R15, 0x12 ;  /* 0x000000120f0f7836 */ /* 0x000fe40000000000 */
[----:B-1----:R-:W-:Y:S02]  /*0310*/  IMAD.WIDE R4, R7, 0x4, R4 ;  /* 0x0000000407047825 */ /* 0x002fe400078e0204 */
[----:B------:R-:W1:Y:S02]  /*0320*/  LDC.64 R6, c[0x0][0x220] ;  /* 0x00008800ff067b82 */ /* 0x000e640000000a00 */
[----:B--2---:R-:W-:Y:S01]  /*0330*/  IMAD.WIDE R2, R15, 0x4, R2 ;  /* 0x000000040f027825 */ /* 0x004fe200078e0202 */
[----:B------:R-:W2:Y:S04]  /*0340*/  @P1 LDG.E.64 R8, desc[UR4][R4.64] ;  /* 0x0000000404081981 */ /* 0x000ea8000c1e1b00 */
[----:B------:R-:W3:Y:S01]  /*0350*/  @!P3 LDG.E.EL.64 R10, desc[UR4][R2.64] ;  /* 0x00000004020ab981 */ /* 0x000ee2000c2e1b00 */
[----:B-1----:R-:W-:Y:S01]  /*0360*/  IMAD.WIDE R6, R0, 0x4, R6 ;  /* 0x0000000400067825 */ /* 0x002fe200078e0206 */
[----:B--2---:R-:W-:-:S02]  /*0370*/  SEL R8, R8, RZ, P1 ;  /* 0x000000ff08087207 */ /* 0x004fc40000800000 */
[----:B------:R-:W-:Y:S02]  /*0380*/  SEL R9, R9, RZ, P1 ;  /* 0x000000ff09097207 */ /* 0x000fe40000800000 */
[----:B---3--:R-:W-:Y:S02]  /*0390*/  @P2 SEL R8, R10, RZ, !P3 ;  /* 0x000000ff0a082207 */ /* 0x008fe40005800000 */
[----:B------:R-:W-:Y:S01]  /*03a0*/  @P2 SEL R9, R11, RZ, !P3 ;  /* 0x000000ff0b092207 */ /* 0x000fe20005800000 */
[----:B------:R-:W-:Y:S06]  /*03b0*/  @P0 EXIT ;  /* 0x000000000000094d */ /* 0x000fec0003800000 */
[----:B------:R-:W-:Y:S01]  /*03c0*/  STG.E.64 desc[UR4][R6.64], R8 ;  /* 0x0000000806007986 */ /* 0x000fe2000c101b04 */
[----:B------:R-:W-:Y:S05]  /*03d0*/  EXIT ;  /* 0x000000000000794d */ /* 0x000fea0003800000 */
.L_x_0:
[----:B------:R-:W-:-:S00]  /*03e0*/  BRA `(.L_x_0) ;  /* 0xfffffffc00fc7947 */ /* 0x000fc0000383ffff */
[----:B------:R-:W-:-:S00]  /*03f0*/  NOP ;  /* 0x0000000000007918 */ /* 0x000fc00000000000 */
        /* <DEDUP_REMOVED lines=8> */
.L_x_1:


//--------------------- .nv.constant0.triton_poi_fused_cat_1 --------------------------
	.section	.nv.constant0.triton_poi_fused_cat_1,"a",@progbits
	.sectionflags	@""
	.align	4
.nv.constant0.triton_poi_fused_cat_1:
	.zero		556
